//
// Generated by NVIDIA NVVM Compiler
//
// Compiler Build ID: CL-36424714
// Cuda compilation tools, release 13.0, V13.0.88
// Based on NVVM 20.0.0
//

.version 9.0
.target sm_100
.address_size 64

	// .globl	default_function_kernel0

.visible .entry default_function_kernel0(
	.param .u64 .ptr .align 1 default_function_kernel0_param_0,
	.param .u64 .ptr .align 1 default_function_kernel0_param_1,
	.param .u64 .ptr .align 1 default_function_kernel0_param_2
)
{
	.reg .pred 	%p<3>;
	.reg .b32 	%r<17>;
	.reg .b32 	%f<53>;
	.reg .b64 	%rd<32>;

	ld.param.u64 	%rd9, [default_function_kernel0_param_0];
	ld.param.u64 	%rd10, [default_function_kernel0_param_1];
	ld.param.u64 	%rd8, [default_function_kernel0_param_2];
	cvta.to.global.u64 	%rd11, %rd10;
	cvta.to.global.u64 	%rd12, %rd9;
	mov.u32 	%r1, %ctaid.x;
	mov.u32 	%r2, %tid.x;
	cvt.u64.u32 	%rd13, %r2;
	shr.u64 	%rd14, %rd13, 5;
	shl.b64 	%rd15, %rd14, 8;
	add.s64 	%rd16, %rd15, %rd12;
	add.s64 	%rd31, %rd16, 32;
	cvt.u64.u32 	%rd17, %r1;
	shl.b64 	%rd18, %rd17, 13;
	and.b64  	%rd19, %rd18, 17592185978880;
	shl.b64 	%rd20, %rd14, 14;
	add.s64 	%rd21, %rd19, %rd20;
	and.b32  	%r6, %r1, 7;
	mul.wide.u32 	%rd22, %r6, 32;
	or.b64  	%rd23, %rd21, %rd22;
	and.b64  	%rd24, %rd13, 31;
	or.b64  	%rd25, %rd23, %rd24;
	shl.b64 	%rd26, %rd25, 2;
	add.s64 	%rd27, %rd26, %rd11;
	add.s64 	%rd30, %rd27, 8192;
	mov.f32 	%f52, 0f00000000;
	mov.b32 	%r16, 0;
$L__BB0_1:
	ld.global.nc.f32 	%f4, [%rd31+-32];
	ld.global.nc.f32 	%f5, [%rd30+-8192];
	fma.rn.f32 	%f6, %f4, %f5, %f52;
	ld.global.nc.f32 	%f7, [%rd31+-28];
	ld.global.nc.f32 	%f8, [%rd30+-7168];
	fma.rn.f32 	%f9, %f7, %f8, %f6;
	ld.global.nc.f32 	%f10, [%rd31+-24];
	ld.global.nc.f32 	%f11, [%rd30+-6144];
	fma.rn.f32 	%f12, %f10, %f11, %f9;
	ld.global.nc.f32 	%f13, [%rd31+-20];
	ld.global.nc.f32 	%f14, [%rd30+-5120];
	fma.rn.f32 	%f15, %f13, %f14, %f12;
	ld.global.nc.f32 	%f16, [%rd31+-16];
	ld.global.nc.f32 	%f17, [%rd30+-4096];
	fma.rn.f32 	%f18, %f16, %f17, %f15;
	ld.global.nc.f32 	%f19, [%rd31+-12];
	ld.global.nc.f32 	%f20, [%rd30+-3072];
	fma.rn.f32 	%f21, %f19, %f20, %f18;
	ld.global.nc.f32 	%f22, [%rd31+-8];
	ld.global.nc.f32 	%f23, [%rd30+-2048];
	fma.rn.f32 	%f24, %f22, %f23, %f21;
	ld.global.nc.f32 	%f25, [%rd31+-4];
	ld.global.nc.f32 	%f26, [%rd30+-1024];
	fma.rn.f32 	%f27, %f25, %f26, %f24;
	ld.global.nc.f32 	%f28, [%rd31];
	ld.global.nc.f32 	%f29, [%rd30];
	fma.rn.f32 	%f30, %f28, %f29, %f27;
	ld.global.nc.f32 	%f31, [%rd31+4];
	ld.global.nc.f32 	%f32, [%rd30+1024];
	fma.rn.f32 	%f33, %f31, %f32, %f30;
	ld.global.nc.f32 	%f34, [%rd31+8];
	ld.global.nc.f32 	%f35, [%rd30+2048];
	fma.rn.f32 	%f36, %f34, %f35, %f33;
	ld.global.nc.f32 	%f37, [%rd31+12];
	ld.global.nc.f32 	%f38, [%rd30+3072];
	fma.rn.f32 	%f39, %f37, %f38, %f36;
	ld.global.nc.f32 	%f40, [%rd31+16];
	ld.global.nc.f32 	%f41, [%rd30+4096];
	fma.rn.f32 	%f42, %f40, %f41, %f39;
	ld.global.nc.f32 	%f43, [%rd31+20];
	ld.global.nc.f32 	%f44, [%rd30+5120];
	fma.rn.f32 	%f45, %f43, %f44, %f42;
	ld.global.nc.f32 	%f46, [%rd31+24];
	ld.global.nc.f32 	%f47, [%rd30+6144];
	fma.rn.f32 	%f48, %f46, %f47, %f45;
	ld.global.nc.f32 	%f49, [%rd31+28];
	ld.global.nc.f32 	%f50, [%rd30+7168];
	fma.rn.f32 	%f52, %f49, %f50, %f48;
	add.s32 	%r16, %r16, 16;
	add.s64 	%rd31, %rd31, 64;
	add.s64 	%rd30, %rd30, 16384;
	setp.ne.s32 	%p1, %r16, 64;
	@%p1 bra 	$L__BB0_1;
	shr.u32 	%r7, %r1, 3;
	setp.gt.u32 	%p2, %r2, 31;
	shl.b32 	%r8, %r7, 16;
	shl.b32 	%r9, %r1, 5;
	and.b32  	%r10, %r9, 224;
	and.b32  	%r11, %r2, 31;
	or.b32  	%r12, %r10, %r11;
	or.b32  	%r13, %r12, %r8;
	mad.lo.s32 	%r14, %r7, -65280, %r13;
	cvta.to.global.u64 	%rd28, %rd8;
	mul.wide.u32 	%rd29, %r14, 4;
	add.s64 	%rd7, %rd28, %rd29;
	@%p2 bra 	$L__BB0_4;
	mov.b32 	%r15, 0;
	st.global.u32 	[%rd7], %r15;
$L__BB0_4:
	bar.sync 	0;
	atom.global.add.f32 	%f51, [%rd7], %f52;
	ret;

}


// ===== COMPILED SASS (sm_100) =====

	.target	sm_100

	.elftype	@"ET_EXEC"


//--------------------- .note.nv.tkinfo           --------------------------
	.section	.note.nv.tkinfo,"",@"SHT_NOTE"
	.sectionflags	@"SHF_NOTE_NV_TKINFO"
	.tkinfo
        /*0018*/ 	.word	0x00000002
        /*0030*/ 	.string	""
        /*0030*/ 	.string	"ptxas"
        /*0030*/ 	.string	"Cuda compilation tools, release 13.0, V13.0.88"
        /*0030*/ 	.string	"Build cuda_13.0.r13.0/compiler.36424714_0"
        /*0030*/ 	.string	"-arch sm_100 -m 64 "



//--------------------- .note.nv.cuinfo           --------------------------
	.section	.note.nv.cuinfo,"",@"SHT_NOTE"
	.sectionflags	@"SHF_NOTE_NV_CUINFO"
        /*0018*/ 	.short	0x0002
        /*001a*/ 	.short	0x0064
        /*001c*/ 	.short	0x0082
	.zero		2


//--------------------- .nv.info                  --------------------------
	.section	.nv.info,"",@"SHT_CUDA_INFO"
	.align	4


	//----- nvinfo : EIATTR_REGCOUNT
	.align		4
        /*0000*/ 	.byte	0x04, 0x2f
        /*0002*/ 	.short	(.L_1 - .L_0)
	.align		4
.L_0:
        /*0004*/ 	.word	index@(default_function_kernel0)
        /*0008*/ 	.word	0x00000020


	//----- nvinfo : EIATTR_FRAME_SIZE
	.align		4
.L_1:
        /*000c*/ 	.byte	0x04, 0x11
        /*000e*/ 	.short	(.L_3 - .L_2)
	.align		4
.L_2:
        /*0010*/ 	.word	index@(default_function_kernel0)
        /*0014*/ 	.word	0x00000000


	//----- nvinfo : EIATTR_MIN_STACK_SIZE
	.align		4
.L_3:
        /*0018*/ 	.byte	0x04, 0x12
        /*001a*/ 	.short	(.L_5 - .L_4)
	.align		4
.L_4:
        /*001c*/ 	.word	index@(default_function_kernel0)
        /*0020*/ 	.word	0x00000000
.L_5:


//--------------------- .nv.compat                --------------------------
	.section	.nv.compat,"",@"SHT_CUDA_COMPAT_INFO"
	.align	4
        /*0000*/ 	.byte	0x02, 0x09, 0x00, 0x00, 0x02, 0x02, 0x01, 0x00, 0x02, 0x05, 0x05, 0x00, 0x03, 0x07, 0x01, 0x01
        /*0010*/ 	.byte	0x02, 0x03, 0x00, 0x00, 0x02, 0x06, 0x01, 0x00, 0x04, 0x0b, 0x08, 0x00, 0x09, 0x00, 0x00, 0x00
        /*0020*/ 	.byte	0x00, 0x00, 0x00, 0x00


//--------------------- .nv.info.default_function_kernel0 --------------------------
	.section	.nv.info.default_function_kernel0,"",@"SHT_CUDA_INFO"
	.sectionflags	@""
	.align	4


	//----- nvinfo : EIATTR_CUDA_API_VERSION
	.align		4
        /*0000*/ 	.byte	0x04, 0x37
        /*0002*/ 	.short	(.L_7 - .L_6)
.L_6:
        /*0004*/ 	.word	0x00000082


	//----- nvinfo : EIATTR_KPARAM_INFO
	.align		4
.L_7:
        /*0008*/ 	.byte	0x04, 0x17
        /*000a*/ 	.short	(.L_9 - .L_8)
.L_8:
        /*000c*/ 	.word	0x00000000
        /*0010*/ 	.short	0x0002
        /*0012*/ 	.short	0x0010
        /*0014*/ 	.byte	0x00, 0xf5, 0x21, 0x00


	//----- nvinfo : EIATTR_KPARAM_INFO
	.align		4
.L_9:
        /*0018*/ 	.byte	0x04, 0x17
        /*001a*/ 	.short	(.L_11 - .L_10)
.L_10:
        /*001c*/ 	.word	0x00000000
        /*0020*/ 	.short	0x0001
        /*0022*/ 	.short	0x0008
        /*0024*/ 	.byte	0x00, 0xf5, 0x21, 0x00


	//----- nvinfo : EIATTR_KPARAM_INFO
	.align		4
.L_11:
        /*0028*/ 	.byte	0x04, 0x17
        /*002a*/ 	.short	(.L_13 - .L_12)
.L_12:
        /*002c*/ 	.word	0x00000000
        /*0030*/ 	.short	0x0000
        /*0032*/ 	.short	0x0000
        /*0034*/ 	.byte	0x00, 0xf5, 0x21, 0x00


	//----- nvinfo : EIATTR_SPARSE_MMA_MASK
	.align		4
.L_13:
        /*0038*/ 	.byte	0x03, 0x50
        /*003a*/ 	.short	0x0000


	//----- nvinfo : EIATTR_MAXREG_COUNT
	.align		4
        /*003c*/ 	.byte	0x03, 0x1b
        /*003e*/ 	.short	0x00ff


	//----- nvinfo : EIATTR_NUM_BARRIERS
	.align		4
        /*0040*/ 	.byte	0x02, 0x4c
        /*0042*/ 	.byte	0x01
	.zero		1


	//----- nvinfo : EIATTR_MERCURY_ISA_VERSION
	.align		4
        /*0044*/ 	.byte	0x03, 0x5f
        /*0046*/ 	.short	0x0101


	//----- nvinfo : EIATTR_VRC_CTA_INIT_COUNT
	.align		4
        /*0048*/ 	.byte	0x02, 0x4a
	.zero		1
	.zero		1


	//----- nvinfo : EIATTR_EXIT_INSTR_OFFSETS
	.align		4
        /*004c*/ 	.byte	0x04, 0x1c
        /*004e*/ 	.short	(.L_15 - .L_14)


	//   ....[0]....
.L_14:
        /*0050*/ 	.word	0x00000e10


	//----- nvinfo : EIATTR_CBANK_PARAM_SIZE
	.align		4
.L_15:
        /*0054*/ 	.byte	0x03, 0x19
        /*0056*/ 	.short	0x0018


	//----- nvinfo : EIATTR_PARAM_CBANK
	.align		4
        /*0058*/ 	.byte	0x04, 0x0a
        /*005a*/ 	.short	(.L_17 - .L_16)
	.align		4
.L_16:
        /*005c*/ 	.word	index@(.nv.constant0.default_function_kernel0)
        /*0060*/ 	.short	0x0380
        /*0062*/ 	.short	0x0018


	//----- nvinfo : EIATTR_SW_WAR
	.align		4
.L_17:
        /*0064*/ 	.byte	0x04, 0x36
        /*0066*/ 	.short	(.L_19 - .L_18)
.L_18:
        /*0068*/ 	.word	0x00000008
.L_19:


//--------------------- .nv.callgraph             --------------------------
	.section	.nv.callgraph,"",@"SHT_CUDA_CALLGRAPH"
	.align	4
	.sectionentsize	8
	.align		4
        /*0000*/ 	.word	0x00000000
	.align		4
        /*0004*/ 	.word	0xffffffff
	.align		4
        /*0008*/ 	.word	0x00000000
	.align		4
        /*000c*/ 	.word	0xfffffffe
	.align		4
        /*0010*/ 	.word	0x00000000
	.align		4
        /*0014*/ 	.word	0xfffffffd
	.align		4
        /*0018*/ 	.word	0x00000000
	.align		4
        /*001c*/ 	.word	0xfffffffc


//--------------------- .text.default_function_kernel0 --------------------------
	.section	.text.default_function_kernel0,"ax",@progbits
	.align	128
        .global         default_function_kernel0
        .type           default_function_kernel0,@function
        .size           default_function_kernel0,(.L_x_1 - default_function_kernel0)
        .other          default_function_kernel0,@"STO_CUDA_ENTRY STV_DEFAULT"
default_function_kernel0:
.text.default_function_kernel0:
[----:B------:R-:W-:Y:S01]  /*0000*/  LDC R1, c[0x0][0x37c] ;  /* 0x0000df00ff017b82 */ /* 0x000fe20000000800 */
[----:B------:R-:W0:Y:S01]  /*0010*/  S2R R7, SR_CTAID.X ;  /* 0x0000000000077919 */ /* 0x000e220000002500 */
[----:B------:R-:W1:Y:S01]  /*0020*/  LDCU.128 UR8, c[0x0][0x380] ;  /* 0x00007000ff0877ac */ /* 0x000e620008000c00 */
[----:B------:R-:W2:Y:S01]  /*0030*/  S2R R6, SR_TID.X ;  /* 0x0000000000067919 */ /* 0x000ea20000002100 */
[----:B------:R-:W3:Y:S01]  /*0040*/  LDCU.64 UR4, c[0x0][0x358] ;  /* 0x00006b00ff0477ac */ /* 0x000ee20008000a00 */
[C---:B0-----:R-:W-:Y:S02]  /*0050*/  SHF.L.U32 R0, R7.reuse, 0xd, RZ ;  /* 0x0000000d07007819 */ /* 0x041fe400000006ff */
[----:B------:R-:W-:Y:S02]  /*0060*/  LOP3.LUT R2, R7, 0x7, RZ, 0xc0, !PT ;  /* 0x0000000707027812 */ /* 0x000fe400078ec0ff */
[----:B--2---:R-:W-:Y:S02]  /*0070*/  SHF.R.U64 R8, R6, 0x5, RZ ;  /* 0x0000000506087819 */ /* 0x004fe400000012ff */
[----:B------:R-:W-:Y:S01]  /*0080*/  LOP3.LUT R5, R0, 0xffff0000, RZ, 0xc0, !PT ;  /* 0xffff000000057812 */ /* 0x000fe200078ec0ff */
[----:B------:R-:W-:Y:S01]  /*0090*/  IMAD.WIDE.U32 R2, R2, 0x20, RZ ;  /* 0x0000002002027825 */ /* 0x000fe200078e00ff */
[----:B------:R-:W-:-:S02]  /*00a0*/  SHF.R.U32.HI R0, RZ, 0x13, R7 ;  /* 0x00000013ff007819 */ /* 0x000fc40000011607 */
[----:B------:R-:W-:Y:S02]  /*00b0*/  LEA R5, P0, R8, R5, 0xe ;  /* 0x0000000508057211 */ /* 0x000fe400078070ff */
[----:B------:R-:W-:Y:S02]  /*00c0*/  LOP3.LUT R0, R0, 0xfff, RZ, 0xc0, !PT ;  /* 0x00000fff00007812 */ /* 0x000fe400078ec0ff */
[----:B------:R-:W-:Y:S02]  /*00d0*/  LOP3.LUT R5, R5, R2, RZ, 0xfc, !PT ;  /* 0x0000000205057212 */ /* 0x000fe400078efcff */
[C---:B------:R-:W-:Y:S02]  /*00e0*/  LEA.HI.X R9, R8.reuse, R0, RZ, 0xe, P0 ;  /* 0x0000000008097211 */ /* 0x040fe400000f74ff */
[----:B------:R-:W-:Y:S02]  /*00f0*/  LOP3.LUT R0, R5, 0x1f, R6, 0xf8, !PT ;  /* 0x0000001f05007812 */ /* 0x000fe400078ef806 */
[----:B-1----:R-:W-:-:S02]  /*0100*/  LEA R2, P0, R8, UR8, 0x8 ;  /* 0x0000000808027c11 */ /* 0x002fc4000f8040ff */
[----:B------:R-:W-:Y:S02]  /*0110*/  LOP3.LUT R5, R9, R3, RZ, 0xfc, !PT ;  /* 0x0000000309057212 */ /* 0x000fe400078efcff */
[----:B------:R-:W-:Y:S02]  /*0120*/  LEA R4, P1, R0, UR10, 0x2 ;  /* 0x0000000a00047c11 */ /* 0x000fe4000f8210ff */
[----:B------:R-:W-:Y:S02]  /*0130*/  LEA.HI.X R3, R8, UR9, RZ, 0x8, P0 ;  /* 0x0000000908037c11 */ /* 0x000fe400080f44ff */
[----:B------:R-:W-:-:S03]  /*0140*/  LEA.HI.X R5, R0, UR11, R5, 0x2, P1 ;  /* 0x0000000b00057c11 */ /* 0x000fc600088f1405 */
[----:B---3--:R-:W2:Y:S04]  /*0150*/  LDG.E.CONSTANT R0, desc[UR4][R2.64] ;  /* 0x0000000402007981 */ /* 0x008ea8000c1e9900 */
[----:B------:R-:W2:Y:S04]  /*0160*/  LDG.E.CONSTANT R11, desc[UR4][R4.64] ;  /* 0x00000004040b7981 */ /* 0x000ea8000c1e9900 */
[----:B------:R-:W3:Y:S04]  /*0170*/  LDG.E.CONSTANT R27, desc[UR4][R2.64+0x4] ;  /* 0x00000404021b7981 */ /* 0x000ee8000c1e9900 */
[----:B------:R-:W3:Y:S04]  /*0180*/  LDG.E.CONSTANT R8, desc[UR4][R4.64+0x400] ;  /* 0x0004000404087981 */ /* 0x000ee8000c1e9900 */
[----:B------:R-:W4:Y:S04]  /*0190*/  LDG.E.CONSTANT R21, desc[UR4][R2.64+0x8] ;  /* 0x0000080402157981 */ /* 0x000f28000c1e9900 */
[----:B------:R-:W4:Y:S04]  /*01a0*/  LDG.E.CONSTANT R18, desc[UR4][R4.64+0x800] ;  /* 0x0008000404127981 */ /* 0x000f28000c1e9900 */
[----:B------:R-:W5:Y:S04]  /*01b0*/  LDG.E.CONSTANT R22, desc[UR4][R2.64+0xc] ;  /* 0x00000c0402167981 */ /* 0x000f68000c1e9900 */
        /* <DEDUP_REMOVED lines=15> */
[----:B------:R-:W5:Y:S01]  /*02b0*/  LDG.E.CONSTANT R29, desc[UR4][R4.64+0xfc00] ;  /* 0x00fc0004041d7981 */ /* 0x000f62000c1e9900 */
[----:B--2---:R-:W-:-:S03]  /*02c0*/  FFMA R0, R0, R11, RZ ;  /* 0x0000000b00007223 */ /* 0x004fc600000000ff */
[----:B------:R-:W2:Y:S01]  /*02d0*/  LDG.E.CONSTANT R11, desc[UR4][R4.64+0x2800] ;  /* 0x00280004040b7981 */ /* 0x000ea2000c1e9900 */
[----:B---3--:R-:W-:-:S03]  /*02e0*/  FFMA R0, R27, R8, R0 ;  /* 0x000000081b007223 */ /* 0x008fc60000000000 */
[----:B------:R-:W2:Y:S01]  /*02f0*/  LDG.E.CONSTANT R8, desc[UR4][R2.64+0x28] ;  /* 0x0000280402087981 */ /* 0x000ea2000c1e9900 */
[----:B----4-:R-:W-:-:S03]  /*0300*/  FFMA R27, R21, R18, R0 ;  /* 0x00000012151b7223 */ /* 0x010fc60000000000 */
[----:B------:R-:W3:Y:S04]  /*0310*/  LDG.E.CONSTANT R18, desc[UR4][R2.64+0x2c] ;  /* 0x00002c0402127981 */ /* 0x000ee8000c1e9900 */
[----:B------:R-:W3:Y:S01]  /*0320*/  LDG.E.CONSTANT R21, desc[UR4][R4.64+0x2c00] ;  /* 0x002c000404157981 */ /* 0x000ee2000c1e9900 */
[----:B-----5:R-:W-:-:S03]  /*0330*/  FFMA R27, R22, R25, R27 ;  /* 0x00000019161b7223 */ /* 0x020fc6000000001b */
[----:B------:R-:W4:Y:S04]  /*0340*/  LDG.E.CONSTANT R22, desc[UR4][R2.64+0x30] ;  /* 0x0000300402167981 */ /* 0x000f28000c1e9900 */
[----:B------:R-:W4:Y:S01]  /*0350*/  LDG.E.CONSTANT R25, desc[UR4][R4.64+0x3000] ;  /* 0x0030000404197981 */ /* 0x000f22000c1e9900 */
[----:B------:R-:W-:-:S03]  /*0360*/  FFMA R27, R20, R23, R27 ;  /* 0x00000017141b7223 */ /* 0x000fc6000000001b */
[----:B------:R-:W5:Y:S04]  /*0370*/  LDG.E.CONSTANT R20, desc[UR4][R2.64+0x34] ;  /* 0x0000340402147981 */ /* 0x000f68000c1e9900 */
[----:B------:R-:W5:Y:S01]  /*0380*/  LDG.E.CONSTANT R23, desc[UR4][R4.64+0x3400] ;  /* 0x0034000404177981 */ /* 0x000f62000c1e9900 */
        /* <DEDUP_REMOVED lines=15> */
[----:B--2---:R-:W-:-:S03]  /*0480*/  FFMA R27, R8, R11, R27 ;  /* 0x0000000b081b7223 */ /* 0x004fc6000000001b */
[----:B------:R-:W2:Y:S04]  /*0490*/  LDG.E.CONSTANT R8, desc[UR4][R2.64+0x4c] ;  /* 0x00004c0402087981 */ /* 0x000ea8000c1e9900 */
[----:B------:R-:W2:Y:S01]  /*04a0*/  LDG.E.CONSTANT R11, desc[UR4][R4.64+0x4c00] ;  /* 0x004c0004040b7981 */ /* 0x000ea2000c1e9900 */
[----:B---3--:R-:W-:-:S03]  /*04b0*/  FFMA R27, R18, R21, R27 ;  /* 0x00000015121b7223 */ /* 0x008fc6000000001b */
[----:B------:R-:W3:Y:S04]  /*04c0*/  LDG.E.CONSTANT R18, desc[UR4][R2.64+0x50] ;  /* 0x0000500402127981 */ /* 0x000ee8000c1e9900 */
[----:B------:R-:W3:Y:S01]  /*04d0*/  LDG.E.CONSTANT R21, desc[UR4][R4.64+0x5000] ;  /* 0x0050000404157981 */ /* 0x000ee2000c1e9900 */
[----:B----4-:R-:W-:-:S03]  /*04e0*/  FFMA R27, R22, R25, R27 ;  /* 0x00000019161b7223 */ /* 0x010fc6000000001b */
[----:B------:R-:W4:Y:S04]  /*04f0*/  LDG.E.CONSTANT R22, desc[UR4][R2.64+0x54] ;  /* 0x0000540402167981 */ /* 0x000f28000c1e9900 */
[----:B------:R-:W4:Y:S01]  /*0500*/  LDG.E.CONSTANT R25, desc[UR4][R4.64+0x5400] ;  /* 0x0054000404197981 */ /* 0x000f22000c1e9900 */
[----:B-----5:R-:W-:-:S03]  /*0510*/  FFMA R27, R20, R23, R27 ;  /* 0x00000017141b7223 */ /* 0x020fc6000000001b */
        /* <DEDUP_REMOVED lines=118> */
[----:B------:R-:W5:Y:S04]  /*0c80*/  LDG.E.CONSTANT R27, desc[UR4][R4.64+0xf400] ;  /* 0x00f40004041b7981 */ /* 0x000f68000c1e9900 */
[----:B------:R0:W5:Y:S01]  /*0c90*/  LDG.E.CONSTANT R14, desc[UR4][R2.64+0xf8] ;  /* 0x0000f804020e7981 */ /* 0x000162000c1e9900 */
[----:B------:R-:W-:-:S04]  /*0ca0*/  FFMA R9, R15, R12, R9 ;  /* 0x0000000c0f097223 */ /* 0x000fc80000000009 */
[----:B------:R-:W-:Y:S01]  /*0cb0*/  FFMA R9, R10, R13, R9 ;  /* 0x0000000d0a097223 */ /* 0x000fe20000000009 */
[----:B------:R-:W-:-:S04]  /*0cc0*/  SHF.L.U32 R10, R7, 0x5, RZ ;  /* 0x00000005070a7819 */ /* 0x000fc800000006ff */
[----:B0-----:R-:W-:Y:S02]  /*0cd0*/  LOP3.LUT R3, R10, 0xe0, RZ, 0xc0, !PT ;  /* 0x000000e00a037812 */ /* 0x001fe400078ec0ff */
[----:B------:R-:W-:Y:S02]  /*0ce0*/  SHF.R.U32.HI R7, RZ, 0x3, R7 ;  /* 0x00000003ff077819 */ /* 0x000fe40000011607 */
[----:B------:R-:W-:Y:S02]  /*0cf0*/  LOP3.LUT R2, R3, 0x1f, R6, 0xf8, !PT ;  /* 0x0000001f03027812 */ /* 0x000fe400078ef806 */
[----:B------:R-:W-:Y:S02]  /*0d00*/  ISETP.GT.U32.AND P0, PT, R6, 0x1f, PT ;  /* 0x0000001f0600780c */ /* 0x000fe40003f04070 */
[----:B------:R-:W-:-:S05]  /*0d10*/  LEA R2, R7, R2, 0x10 ;  /* 0x0000000207027211 */ /* 0x000fca00078e80ff */
[----:B------:R-:W-:Y:S02]  /*0d20*/  IMAD R7, R7, -0xff00, R2 ;  /* 0xffff010007077824 */ /* 0x000fe400078e0202 */
[----:B--2---:R-:W-:-:S04]  /*0d30*/  FFMA R9, R8, R11, R9 ;  /* 0x0000000b08097223 */ /* 0x004fc80000000009 */
[----:B---3--:R-:W-:Y:S02]  /*0d40*/  FFMA R18, R18, R21, R9 ;  /* 0x0000001512127223 */ /* 0x008fe40000000009 */
[----:B------:R-:W0:Y:S02]  /*0d50*/  LDC.64 R8, c[0x0][0x390] ;  /* 0x0000e400ff087b82 */ /* 0x000e240000000a00 */
[----:B----4-:R-:W-:-:S04]  /*0d60*/  FFMA R18, R25, R22, R18 ;  /* 0x0000001619127223 */ /* 0x010fc80000000012 */
[----:B-----5:R-:W-:Y:S01]  /*0d70*/  FFMA R23, R23, R20, R18 ;  /* 0x0000001417177223 */ /* 0x020fe20000000012 */
[----:B0-----:R-:W-:-:S04]  /*0d80*/  IMAD.WIDE.U32 R8, R7, 0x4, R8 ;  /* 0x0000000407087825 */ /* 0x001fc800078e0008 */
[----:B------:R-:W-:Y:S01]  /*0d90*/  FFMA R19, R16, R19, R23 ;  /* 0x0000001310137223 */ /* 0x000fe20000000017 */
[----:B------:R-:W-:Y:S03]  /*0da0*/  @!P0 STG.E desc[UR4][R8.64], RZ ;  /* 0x000000ff08008986 */ /* 0x000fe6000c101904 */
[----:B------:R-:W-:-:S04]  /*0db0*/  FFMA R17, R0, R17, R19 ;  /* 0x0000001100117223 */ /* 0x000fc80000000013 */
[----:B------:R-:W-:-:S04]  /*0dc0*/  FFMA R17, R24, R27, R17 ;  /* 0x0000001b18117223 */ /* 0x000fc80000000011 */
[----:B------:R-:W-:-:S04]  /*0dd0*/  FFMA R17, R14, R28, R17 ;  /* 0x0000001c0e117223 */ /* 0x000fc80000000011 */
[----:B------:R-:W-:Y:S01]  /*0de0*/  FFMA R17, R26, R29, R17 ;  /* 0x0000001d1a117223 */ /* 0x000fe20000000011 */
[----:B------:R-:W-:Y:S06]  /*0df0*/  BAR.SYNC.DEFER_BLOCKING 0x0 ;  /* 0x0000000000007b1d */ /* 0x000fec0000010000 */
[----:B------:R-:W-:Y:S01]  /*0e00*/  REDG.E.ADD.F32.FTZ.RN.STRONG.GPU desc[UR4][R8.64], R17 ;  /* 0x00000011080079a6 */ /* 0x000fe2000c12f304 */
[----:B------:R-:W-:Y:S05]  /*0e10*/  EXIT ;  /* 0x000000000000794d */ /* 0x000fea0003800000 */
.L_x_0:
[----:B------:R-:W-:-:S00]  /*0e20*/  BRA `(.L_x_0) ;  /* 0xfffffffc00fc7947 */ /* 0x000fc0000383ffff */
[----:B------:R-:W-:-:S00]  /*0e30*/  NOP ;  /* 0x0000000000007918 */ /* 0x000fc00000000000 */
        /* <DEDUP_REMOVED lines=12> */
.L_x_1:


//--------------------- .nv.shared.reserved.0     --------------------------
	.section	.nv.shared.reserved.0,"aw",@nobits
	.weak		__nv_reservedSMEM_offset_0_alias
	.size		__nv_reservedSMEM_offset_0_alias, 0, 64
	.other		__nv_reservedSMEM_offset_0_alias,@"STO_CUDA_RESERVED_SHARED STV_DEFAULT"
__nv_reservedSMEM_offset_0_alias:
	.zero		0
	.zero		64


//--------------------- .nv.constant0.default_function_kernel0 --------------------------
	.section	.nv.constant0.default_function_kernel0,"a",@progbits
	.sectionflags	@""
	.align	4
.nv.constant0.default_function_kernel0:
	.zero		920


//--------------------- SYMBOLS --------------------------

	.type		.nv.reservedSmem.offset0,@object
	.size		.nv.reservedSmem.offset0,0x4
